//
// Generated by NVIDIA NVVM Compiler
//
// Compiler Build ID: CL-36424714
// Cuda compilation tools, release 13.0, V13.0.88
// Based on NVVM 20.0.0
//

.version 9.0
.target sm_100
.address_size 64

	// .globl	_Z20rope_backward_kernelPfS_iiiiS_S_

.visible .entry _Z20rope_backward_kernelPfS_iiiiS_S_(
	.param .u64 .ptr .align 1 _Z20rope_backward_kernelPfS_iiiiS_S__param_0,
	.param .u64 .ptr .align 1 _Z20rope_backward_kernelPfS_iiiiS_S__param_1,
	.param .u32 _Z20rope_backward_kernelPfS_iiiiS_S__param_2,
	.param .u32 _Z20rope_backward_kernelPfS_iiiiS_S__param_3,
	.param .u32 _Z20rope_backward_kernelPfS_iiiiS_S__param_4,
	.param .u32 _Z20rope_backward_kernelPfS_iiiiS_S__param_5,
	.param .u64 .ptr .align 1 _Z20rope_backward_kernelPfS_iiiiS_S__param_6,
	.param .u64 .ptr .align 1 _Z20rope_backward_kernelPfS_iiiiS_S__param_7
)
{
	.reg .pred 	%p<3>;
	.reg .b32 	%r<31>;
	.reg .b32 	%f<10>;
	.reg .b64 	%rd<15>;

	ld.param.u64 	%rd1, [_Z20rope_backward_kernelPfS_iiiiS_S__param_0];
	ld.param.u64 	%rd2, [_Z20rope_backward_kernelPfS_iiiiS_S__param_1];
	ld.param.u32 	%r7, [_Z20rope_backward_kernelPfS_iiiiS_S__param_2];
	ld.param.u32 	%r4, [_Z20rope_backward_kernelPfS_iiiiS_S__param_3];
	ld.param.u32 	%r5, [_Z20rope_backward_kernelPfS_iiiiS_S__param_4];
	ld.param.u32 	%r6, [_Z20rope_backward_kernelPfS_iiiiS_S__param_5];
	ld.param.u64 	%rd3, [_Z20rope_backward_kernelPfS_iiiiS_S__param_6];
	ld.param.u64 	%rd4, [_Z20rope_backward_kernelPfS_iiiiS_S__param_7];
	mov.u32 	%r8, %ctaid.x;
	mov.u32 	%r9, %ntid.x;
	mov.u32 	%r10, %tid.x;
	mad.lo.s32 	%r1, %r8, %r9, %r10;
	mul.lo.s32 	%r11, %r4, %r7;
	mul.lo.s32 	%r12, %r11, %r5;
	mul.lo.s32 	%r13, %r12, %r6;
	setp.ge.s32 	%p1, %r1, %r13;
	@%p1 bra 	$L__BB0_3;
	div.s32 	%r3, %r1, %r6;
	mul.lo.s32 	%r14, %r3, %r6;
	sub.s32 	%r2, %r1, %r14;
	and.b32  	%r15, %r2, 1;
	setp.eq.b32 	%p2, %r15, 1;
	@%p2 bra 	$L__BB0_3;
	mul.lo.s32 	%r16, %r6, %r5;
	div.s32 	%r17, %r1, %r16;
	rem.s32 	%r18, %r17, %r4;
	shr.s32 	%r19, %r2, 1;
	shr.u32 	%r20, %r6, 31;
	add.s32 	%r21, %r6, %r20;
	shr.s32 	%r22, %r21, 1;
	mad.lo.s32 	%r23, %r18, %r22, %r19;
	cvta.to.global.u64 	%rd5, %rd3;
	mul.wide.s32 	%rd6, %r23, 4;
	add.s64 	%rd7, %rd5, %rd6;
	ld.global.f32 	%f1, [%rd7];
	cvta.to.global.u64 	%rd8, %rd4;
	add.s64 	%rd9, %rd8, %rd6;
	ld.global.f32 	%f2, [%rd9];
	mul.lo.s32 	%r24, %r5, %r4;
	mul.lo.s32 	%r25, %r16, %r4;
	div.s32 	%r26, %r1, %r25;
	rem.s32 	%r27, %r3, %r5;
	mad.lo.s32 	%r28, %r24, %r26, %r27;
	mad.lo.s32 	%r29, %r18, %r16, %r2;
	mad.lo.s32 	%r30, %r28, %r6, %r29;
	cvta.to.global.u64 	%rd10, %rd1;
	mul.wide.s32 	%rd11, %r30, 4;
	add.s64 	%rd12, %rd10, %rd11;
	ld.global.f32 	%f3, [%rd12];
	ld.global.f32 	%f4, [%rd12+4];
	mul.f32 	%f5, %f2, %f4;
	fma.rn.f32 	%f6, %f1, %f3, %f5;
	cvta.to.global.u64 	%rd13, %rd2;
	add.s64 	%rd14, %rd13, %rd11;
	st.global.f32 	[%rd14], %f6;
	mul.f32 	%f7, %f1, %f4;
	mul.f32 	%f8, %f2, %f3;
	sub.f32 	%f9, %f7, %f8;
	st.global.f32 	[%rd14+4], %f9;
$L__BB0_3:
	ret;

}


// ===== COMPILED SASS (sm_100) =====

	.target	sm_100

	.elftype	@"ET_EXEC"


//--------------------- .note.nv.tkinfo           --------------------------
	.section	.note.nv.tkinfo,"",@"SHT_NOTE"
	.sectionflags	@"SHF_NOTE_NV_TKINFO"
	.tkinfo
        /*0018*/ 	.word	0x00000002
        /*0030*/ 	.string	""
        /*0030*/ 	.string	"ptxas"
        /*0030*/ 	.string	"Cuda compilation tools, release 13.0, V13.0.88"
        /*0030*/ 	.string	"Build cuda_13.0.r13.0/compiler.36424714_0"
        /*0030*/ 	.string	"-arch sm_100 -m 64 "



//--------------------- .note.nv.cuinfo           --------------------------
	.section	.note.nv.cuinfo,"",@"SHT_NOTE"
	.sectionflags	@"SHF_NOTE_NV_CUINFO"
        /*0018*/ 	.short	0x0002
        /*001a*/ 	.short	0x0064
        /*001c*/ 	.short	0x0082
	.zero		2


//--------------------- .nv.info                  --------------------------
	.section	.nv.info,"",@"SHT_CUDA_INFO"
	.align	4


	//----- nvinfo : EIATTR_REGCOUNT
	.align		4
        /*0000*/ 	.byte	0x04, 0x2f
        /*0002*/ 	.short	(.L_1 - .L_0)
	.align		4
.L_0:
        /*0004*/ 	.word	index@(_Z20rope_backward_kernelPfS_iiiiS_S_)
        /*0008*/ 	.word	0x0000001a


	//----- nvinfo : EIATTR_FRAME_SIZE
	.align		4
.L_1:
        /*000c*/ 	.byte	0x04, 0x11
        /*000e*/ 	.short	(.L_3 - .L_2)
	.align		4
.L_2:
        /*0010*/ 	.word	index@(_Z20rope_backward_kernelPfS_iiiiS_S_)
        /*0014*/ 	.word	0x00000000


	//----- nvinfo : EIATTR_MIN_STACK_SIZE
	.align		4
.L_3:
        /*0018*/ 	.byte	0x04, 0x12
        /*001a*/ 	.short	(.L_5 - .L_4)
	.align		4
.L_4:
        /*001c*/ 	.word	index@(_Z20rope_backward_kernelPfS_iiiiS_S_)
        /*0020*/ 	.word	0x00000000
.L_5:


//--------------------- .nv.compat                --------------------------
	.section	.nv.compat,"",@"SHT_CUDA_COMPAT_INFO"
	.align	4
        /*0000*/ 	.byte	0x02, 0x09, 0x00, 0x00, 0x02, 0x02, 0x01, 0x00, 0x02, 0x05, 0x05, 0x00, 0x03, 0x07, 0x01, 0x01
        /*0010*/ 	.byte	0x02, 0x03, 0x00, 0x00, 0x02, 0x06, 0x01, 0x00, 0x04, 0x0b, 0x08, 0x00, 0x09, 0x00, 0x00, 0x00
        /*0020*/ 	.byte	0x00, 0x00, 0x00, 0x00


//--------------------- .nv.info._Z20rope_backward_kernelPfS_iiiiS_S_ --------------------------
	.section	.nv.info._Z20rope_backward_kernelPfS_iiiiS_S_,"",@"SHT_CUDA_INFO"
	.sectionflags	@""
	.align	4


	//----- nvinfo : EIATTR_CUDA_API_VERSION
	.align		4
        /*0000*/ 	.byte	0x04, 0x37
        /*0002*/ 	.short	(.L_7 - .L_6)
.L_6:
        /*0004*/ 	.word	0x00000082


	//----- nvinfo : EIATTR_KPARAM_INFO
	.align		4
.L_7:
        /*0008*/ 	.byte	0x04, 0x17
        /*000a*/ 	.short	(.L_9 - .L_8)
.L_8:
        /*000c*/ 	.word	0x00000000
        /*0010*/ 	.short	0x0007
        /*0012*/ 	.short	0x0028
        /*0014*/ 	.byte	0x00, 0xf5, 0x21, 0x00


	//----- nvinfo : EIATTR_KPARAM_INFO
	.align		4
.L_9:
        /*0018*/ 	.byte	0x04, 0x17
        /*001a*/ 	.short	(.L_11 - .L_10)
.L_10:
        /*001c*/ 	.word	0x00000000
        /*0020*/ 	.short	0x0006
        /*0022*/ 	.short	0x0020
        /*0024*/ 	.byte	0x00, 0xf5, 0x21, 0x00


	//----- nvinfo : EIATTR_KPARAM_INFO
	.align		4
.L_11:
        /*0028*/ 	.byte	0x04, 0x17
        /*002a*/ 	.short	(.L_13 - .L_12)
.L_12:
        /*002c*/ 	.word	0x00000000
        /*0030*/ 	.short	0x0005
        /*0032*/ 	.short	0x001c
        /*0034*/ 	.byte	0x00, 0xf0, 0x11, 0x00


	//----- nvinfo : EIATTR_KPARAM_INFO
	.align		4
.L_13:
        /*0038*/ 	.byte	0x04, 0x17
        /*003a*/ 	.short	(.L_15 - .L_14)
.L_14:
        /*003c*/ 	.word	0x00000000
        /*0040*/ 	.short	0x0004
        /*0042*/ 	.short	0x0018
        /*0044*/ 	.byte	0x00, 0xf0, 0x11, 0x00


	//----- nvinfo : EIATTR_KPARAM_INFO
	.align		4
.L_15:
        /*0048*/ 	.byte	0x04, 0x17
        /*004a*/ 	.short	(.L_17 - .L_16)
.L_16:
        /*004c*/ 	.word	0x00000000
        /*0050*/ 	.short	0x0003
        /*0052*/ 	.short	0x0014
        /*0054*/ 	.byte	0x00, 0xf0, 0x11, 0x00


	//----- nvinfo : EIATTR_KPARAM_INFO
	.align		4
.L_17:
        /*0058*/ 	.byte	0x04, 0x17
        /*005a*/ 	.short	(.L_19 - .L_18)
.L_18:
        /*005c*/ 	.word	0x00000000
        /*0060*/ 	.short	0x0002
        /*0062*/ 	.short	0x0010
        /*0064*/ 	.byte	0x00, 0xf0, 0x11, 0x00


	//----- nvinfo : EIATTR_KPARAM_INFO
	.align		4
.L_19:
        /*0068*/ 	.byte	0x04, 0x17
        /*006a*/ 	.short	(.L_21 - .L_20)
.L_20:
        /*006c*/ 	.word	0x00000000
        /*0070*/ 	.short	0x0001
        /*0072*/ 	.short	0x0008
        /*0074*/ 	.byte	0x00, 0xf5, 0x21, 0x00


	//----- nvinfo : EIATTR_KPARAM_INFO
	.align		4
.L_21:
        /*0078*/ 	.byte	0x04, 0x17
        /*007a*/ 	.short	(.L_23 - .L_22)
.L_22:
        /*007c*/ 	.word	0x00000000
        /*0080*/ 	.short	0x0000
        /*0082*/ 	.short	0x0000
        /*0084*/ 	.byte	0x00, 0xf5, 0x21, 0x00


	//----- nvinfo : EIATTR_SPARSE_MMA_MASK
	.align		4
.L_23:
        /*0088*/ 	.byte	0x03, 0x50
        /*008a*/ 	.short	0x0000


	//----- nvinfo : EIATTR_MAXREG_COUNT
	.align		4
        /*008c*/ 	.byte	0x03, 0x1b
        /*008e*/ 	.short	0x00ff


	//----- nvinfo : EIATTR_MERCURY_ISA_VERSION
	.align		4
        /*0090*/ 	.byte	0x03, 0x5f
        /*0092*/ 	.short	0x0101


	//----- nvinfo : EIATTR_VRC_CTA_INIT_COUNT
	.align		4
        /*0094*/ 	.byte	0x02, 0x4a
	.zero		1
	.zero		1


	//----- nvinfo : EIATTR_EXIT_INSTR_OFFSETS
	.align		4
        /*0098*/ 	.byte	0x04, 0x1c
        /*009a*/ 	.short	(.L_25 - .L_24)


	//   ....[0]....
.L_24:
        /*009c*/ 	.word	0x000000b0


	//   ....[1]....
        /*00a0*/ 	.word	0x00000270


	//   ....[2]....
        /*00a4*/ 	.word	0x00000a30


	//----- nvinfo : EIATTR_CBANK_PARAM_SIZE
	.align		4
.L_25:
        /*00a8*/ 	.byte	0x03, 0x19
        /*00aa*/ 	.short	0x0030


	//----- nvinfo : EIATTR_PARAM_CBANK
	.align		4
        /*00ac*/ 	.byte	0x04, 0x0a
        /*00ae*/ 	.short	(.L_27 - .L_26)
	.align		4
.L_26:
        /*00b0*/ 	.word	index@(.nv.constant0._Z20rope_backward_kernelPfS_iiiiS_S_)
        /*00b4*/ 	.short	0x0380
        /*00b6*/ 	.short	0x0030


	//----- nvinfo : EIATTR_SW_WAR
	.align		4
.L_27:
        /*00b8*/ 	.byte	0x04, 0x36
        /*00ba*/ 	.short	(.L_29 - .L_28)
.L_28:
        /*00bc*/ 	.word	0x00000008
.L_29:


//--------------------- .nv.callgraph             --------------------------
	.section	.nv.callgraph,"",@"SHT_CUDA_CALLGRAPH"
	.align	4
	.sectionentsize	8
	.align		4
        /*0000*/ 	.word	0x00000000
	.align		4
        /*0004*/ 	.word	0xffffffff
	.align		4
        /*0008*/ 	.word	0x00000000
	.align		4
        /*000c*/ 	.word	0xfffffffe
	.align		4
        /*0010*/ 	.word	0x00000000
	.align		4
        /*0014*/ 	.word	0xfffffffd
	.align		4
        /*0018*/ 	.word	0x00000000
	.align		4
        /*001c*/ 	.word	0xfffffffc


//--------------------- .text._Z20rope_backward_kernelPfS_iiiiS_S_ --------------------------
	.section	.text._Z20rope_backward_kernelPfS_iiiiS_S_,"ax",@progbits
	.align	128
        .global         _Z20rope_backward_kernelPfS_iiiiS_S_
        .type           _Z20rope_backward_kernelPfS_iiiiS_S_,@function
        .size           _Z20rope_backward_kernelPfS_iiiiS_S_,(.L_x_1 - _Z20rope_backward_kernelPfS_iiiiS_S_)
        .other          _Z20rope_backward_kernelPfS_iiiiS_S_,@"STO_CUDA_ENTRY STV_DEFAULT"
_Z20rope_backward_kernelPfS_iiiiS_S_:
.text._Z20rope_backward_kernelPfS_iiiiS_S_:
[----:B------:R-:W-:Y:S01]  /*0000*/  LDC R1, c[0x0][0x37c] ;  /* 0x0000df00ff017b82 */ /* 0x000fe20000000800 */
[----:B------:R-:W0:Y:S07]  /*0010*/  S2R R9, SR_TID.X ;  /* 0x0000000000097919 */ /* 0x000e2e0000002100 */
[----:B------:R-:W1:Y:S08]  /*0020*/  LDC.64 R2, c[0x0][0x390] ;  /* 0x0000e400ff027b82 */ /* 0x000e700000000a00 */
[----:B------:R-:W2:Y:S08]  /*0030*/  LDC.64 R4, c[0x0][0x398] ;  /* 0x0000e600ff047b82 */ /* 0x000eb00000000a00 */
[----:B------:R-:W0:Y:S08]  /*0040*/  S2UR UR4, SR_CTAID.X ;  /* 0x00000000000479c3 */ /* 0x000e300000002500 */
[----:B------:R-:W0:Y:S01]  /*0050*/  LDC R12, c[0x0][0x360] ;  /* 0x0000d800ff0c7b82 */ /* 0x000e220000000800 */
[----:B-1----:R-:W-:-:S04]  /*0060*/  IMAD R7, R3, R2, RZ ;  /* 0x0000000203077224 */ /* 0x002fc800078e02ff */
[----:B--2---:R-:W-:-:S04]  /*0070*/  IMAD R0, R7, R4, RZ ;  /* 0x0000000407007224 */ /* 0x004fc800078e02ff */
[----:B------:R-:W-:Y:S02]  /*0080*/  IMAD R7, R0, R5, RZ ;  /* 0x0000000500077224 */ /* 0x000fe400078e02ff */
[----:B0-----:R-:W-:-:S05]  /*0090*/  IMAD R12, R12, UR4, R9 ;  /* 0x000000040c0c7c24 */ /* 0x001fca000f8e0209 */
[----:B------:R-:W-:-:S13]  /*00a0*/  ISETP.GE.AND P0, PT, R12, R7, PT ;  /* 0x000000070c00720c */ /* 0x000fda0003f06270 */
[----:B------:R-:W-:Y:S05]  /*00b0*/  @P0 EXIT ;  /* 0x000000000000094d */ /* 0x000fea0003800000 */
[----:B------:R-:W-:Y:S02]  /*00c0*/  IABS R9, R5 ;  /* 0x0000000500097213 */ /* 0x000fe40000000000 */
[----:B------:R-:W-:Y:S02]  /*00d0*/  IABS R14, R12 ;  /* 0x0000000c000e7213 */ /* 0x000fe40000000000 */
[----:B------:R-:W0:Y:S08]  /*00e0*/  I2F.RP R0, R9 ;  /* 0x0000000900007306 */ /* 0x000e300000209400 */
[----:B0-----:R-:W0:Y:S02]  /*00f0*/  MUFU.RCP R0, R0 ;  /* 0x0000000000007308 */ /* 0x001e240000001000 */
[----:B0-----:R-:W-:-:S06]  /*0100*/  VIADD R6, R0, 0xffffffe ;  /* 0x0ffffffe00067836 */ /* 0x001fcc0000000000 */
[----:B------:R0:W1:Y:S02]  /*0110*/  F2I.FTZ.U32.TRUNC.NTZ R7, R6 ;  /* 0x0000000600077305 */ /* 0x000064000021f000 */
[----:B0-----:R-:W-:Y:S02]  /*0120*/  HFMA2 R6, -RZ, RZ, 0, 0 ;  /* 0x00000000ff067431 */ /* 0x001fe400000001ff */
[----:B-1----:R-:W-:-:S04]  /*0130*/  IMAD.MOV R2, RZ, RZ, -R7 ;  /* 0x000000ffff027224 */ /* 0x002fc800078e0a07 */
[----:B------:R-:W-:-:S04]  /*0140*/  IMAD R11, R2, R9, RZ ;  /* 0x00000009020b7224 */ /* 0x000fc800078e02ff */
[----:B------:R-:W-:-:S06]  /*0150*/  IMAD.HI.U32 R7, R7, R11, R6 ;  /* 0x0000000b07077227 */ /* 0x000fcc00078e0006 */
[----:B------:R-:W-:-:S04]  /*0160*/  IMAD.HI.U32 R15, R7, R14, RZ ;  /* 0x0000000e070f7227 */ /* 0x000fc800078e00ff */
[----:B------:R-:W-:-:S04]  /*0170*/  IMAD.MOV R0, RZ, RZ, -R15 ;  /* 0x000000ffff007224 */ /* 0x000fc800078e0a0f */
[----:B------:R-:W-:-:S05]  /*0180*/  IMAD R0, R9, R0, R14 ;  /* 0x0000000009007224 */ /* 0x000fca00078e020e */
[----:B------:R-:W-:-:S13]  /*0190*/  ISETP.GT.U32.AND P1, PT, R9, R0, PT ;  /* 0x000000000900720c */ /* 0x000fda0003f24070 */
[-C--:B------:R-:W-:Y:S01]  /*01a0*/  @!P1 IADD3 R0, PT, PT, R0, -R9.reuse, RZ ;  /* 0x8000000900009210 */ /* 0x080fe20007ffe0ff */
[----:B------:R-:W-:Y:S01]  /*01b0*/  @!P1 VIADD R15, R15, 0x1 ;  /* 0x000000010f0f9836 */ /* 0x000fe20000000000 */
[----:B------:R-:W-:Y:S02]  /*01c0*/  ISETP.NE.AND P1, PT, R5, RZ, PT ;  /* 0x000000ff0500720c */ /* 0x000fe40003f25270 */
[----:B------:R-:W-:Y:S02]  /*01d0*/  ISETP.GE.U32.AND P0, PT, R0, R9, PT ;  /* 0x000000090000720c */ /* 0x000fe40003f06070 */
[----:B------:R-:W-:-:S04]  /*01e0*/  LOP3.LUT R0, R12, R5, RZ, 0x3c, !PT ;  /* 0x000000050c007212 */ /* 0x000fc800078e3cff */
[----:B------:R-:W-:-:S07]  /*01f0*/  ISETP.GE.AND P2, PT, R0, RZ, PT ;  /* 0x000000ff0000720c */ /* 0x000fce0003f46270 */
[----:B------:R-:W-:-:S06]  /*0200*/  @P0 IADD3 R15, PT, PT, R15, 0x1, RZ ;  /* 0x000000010f0f0810 */ /* 0x000fcc0007ffe0ff */
[----:B------:R-:W-:Y:S01]  /*0210*/  @!P2 IMAD.MOV R15, RZ, RZ, -R15 ;  /* 0x000000ffff0fa224 */ /* 0x000fe200078e0a0f */
[----:B------:R-:W-:-:S04]  /*0220*/  @!P1 LOP3.LUT R15, RZ, R5, RZ, 0x33, !PT ;  /* 0x00000005ff0f9212 */ /* 0x000fc800078e33ff */
[----:B------:R-:W-:-:S05]  /*0230*/  IADD3 R13, PT, PT, -R15, RZ, RZ ;  /* 0x000000ff0f0d7210 */ /* 0x000fca0007ffe1ff */
[----:B------:R-:W-:-:S05]  /*0240*/  IMAD R13, R5, R13, R12 ;  /* 0x0000000d050d7224 */ /* 0x000fca00078e020c */
[----:B------:R-:W-:-:S04]  /*0250*/  LOP3.LUT R0, R13, 0x1, RZ, 0xc0, !PT ;  /* 0x000000010d007812 */ /* 0x000fc800078ec0ff */
[----:B------:R-:W-:-:S13]  /*0260*/  ISETP.NE.U32.AND P0, PT, R0, 0x1, PT ;  /* 0x000000010000780c */ /* 0x000fda0003f05070 */
[----:B------:R-:W-:Y:S05]  /*0270*/  @!P0 EXIT ;  /* 0x000000000000894d */ /* 0x000fea0003800000 */
[----:B------:R-:W-:Y:S01]  /*0280*/  IMAD R0, R4, R5, RZ ;  /* 0x0000000504007224 */ /* 0x000fe200078e02ff */
[----:B------:R-:W-:Y:S01]  /*0290*/  IABS R17, R4 ;  /* 0x0000000400117213 */ /* 0x000fe20000000000 */
[----:B------:R-:W0:Y:S01]  /*02a0*/  LDCU.64 UR4, c[0x0][0x358] ;  /* 0x00006b00ff0477ac */ /* 0x000e220008000a00 */
[-C--:B------:R-:W-:Y:S01]  /*02b0*/  IABS R16, R3.reuse ;  /* 0x0000000300107213 */ /* 0x080fe20000000000 */
[----:B------:R-:W-:Y:S01]  /*02c0*/  IMAD R2, R0, R3, RZ ;  /* 0x0000000300027224 */ /* 0x000fe200078e02ff */
[-C--:B------:R-:W-:Y:S01]  /*02d0*/  IABS R8, R0.reuse ;  /* 0x0000000000087213 */ /* 0x080fe20000000000 */
[----:B------:R-:W-:Y:S01]  /*02e0*/  I2F.RP R20, R17 ;  /* 0x0000001100147306 */ /* 0x000fe20000209400 */
[----:B------:R-:W-:Y:S02]  /*02f0*/  IABS R11, R0 ;  /* 0x00000000000b7213 */ /* 0x000fe40000000000 */
[----:B------:R-:W-:-:S05]  /*0300*/  IABS R18, R2 ;  /* 0x0000000200127213 */ /* 0x000fca0000000000 */
[----:B------:R-:W1:Y:S08]  /*0310*/  I2F.RP R9, R8 ;  /* 0x0000000800097306 */ /* 0x000e700000209400 */
[----:B------:R-:W2:Y:S08]  /*0320*/  I2F.RP R10, R16 ;  /* 0x00000010000a7306 */ /* 0x000eb00000209400 */
[----:B-1----:R-:W1:Y:S08]  /*0330*/  MUFU.RCP R9, R9 ;  /* 0x0000000900097308 */ /* 0x002e700000001000 */
[----:B------:R-:W-:Y:S08]  /*0340*/  MUFU.RCP R20, R20 ;  /* 0x0000001400147308 */ /* 0x000ff00000001000 */
[----:B--2---:R-:W-:Y:S01]  /*0350*/  MUFU.RCP R10, R10 ;  /* 0x0000000a000a7308 */ /* 0x004fe20000001000 */
[----:B-1----:R-:W-:-:S07]  /*0360*/  VIADD R6, R9, 0xffffffe ;  /* 0x0ffffffe09067836 */ /* 0x002fce0000000000 */
[----:B------:R1:W2:Y:S02]  /*0370*/  F2I.FTZ.U32.TRUNC.NTZ R7, R6 ;  /* 0x0000000600077305 */ /* 0x0002a4000021f000 */
[----:B-1----:R-:W-:Y:S01]  /*0380*/  IMAD.MOV.U32 R6, RZ, RZ, RZ ;  /* 0x000000ffff067224 */ /* 0x002fe200078e00ff */
[----:B--2---:R-:W-:-:S05]  /*0390*/  IADD3 R9, PT, PT, RZ, -R7, RZ ;  /* 0x80000007ff097210 */ /* 0x004fca0007ffe0ff */
[----:B------:R-:W-:-:S04]  /*03a0*/  IMAD R9, R9, R8, RZ ;  /* 0x0000000809097224 */ /* 0x000fc800078e02ff */
[----:B------:R-:W-:Y:S01]  /*03b0*/  IMAD.HI.U32 R7, R7, R9, R6 ;  /* 0x0000000907077227 */ /* 0x000fe200078e0006 */
[----:B------:R-:W-:Y:S02]  /*03c0*/  IADD3 R9, PT, PT, RZ, -R11, RZ ;  /* 0x8000000bff097210 */ /* 0x000fe40007ffe0ff */
[----:B------:R-:W1:Y:S01]  /*03d0*/  I2F.RP R11, R18 ;  /* 0x00000012000b7306 */ /* 0x000e620000209400 */
[C---:B------:R-:W-:Y:S02]  /*03e0*/  LOP3.LUT R6, R12.reuse, R0, RZ, 0x3c, !PT ;  /* 0x000000000c067212 */ /* 0x040fe400078e3cff */
[----:B------:R-:W-:Y:S01]  /*03f0*/  IMAD.HI.U32 R19, R7, R14, RZ ;  /* 0x0000000e07137227 */ /* 0x000fe200078e00ff */
[----:B------:R-:W-:Y:S02]  /*0400*/  LOP3.LUT R12, R12, R2, RZ, 0x3c, !PT ;  /* 0x000000020c0c7212 */ /* 0x000fe400078e3cff */
[----:B------:R-:W-:Y:S01]  /*0410*/  ISETP.GE.AND P2, PT, R6, RZ, PT ;  /* 0x000000ff0600720c */ /* 0x000fe20003f46270 */
[----:B------:R-:W-:Y:S01]  /*0420*/  IMAD R9, R19, R9, R14 ;  /* 0x0000000913097224 */ /* 0x000fe200078e020e */
[----:B------:R-:W-:Y:S01]  /*0430*/  ISETP.GE.AND P3, PT, R12, RZ, PT ;  /* 0x000000ff0c00720c */ /* 0x000fe20003f66270 */
[----:B------:R-:W-:-:S02]  /*0440*/  VIADD R7, R20, 0xffffffe ;  /* 0x0ffffffe14077836 */ /* 0x000fc40000000000 */
[----:B------:R-:W-:Y:S01]  /*0450*/  VIADD R20, R10, 0xffffffe ;  /* 0x0ffffffe0a147836 */ /* 0x000fe20000000000 */
[----:B------:R-:W-:Y:S02]  /*0460*/  ISETP.GT.U32.AND P1, PT, R8, R9, PT ;  /* 0x000000090800720c */ /* 0x000fe40003f24070 */
[----:B------:R-:W-:Y:S01]  /*0470*/  IABS R10, R15 ;  /* 0x0000000f000a7213 */ /* 0x000fe20000000000 */
[----:B-1----:R-:W1:Y:S08]  /*0480*/  MUFU.RCP R11, R11 ;  /* 0x0000000b000b7308 */ /* 0x002e700000001000 */
[----:B------:R-:W2:Y:S02]  /*0490*/  F2I.FTZ.U32.TRUNC.NTZ R7, R7 ;  /* 0x0000000700077305 */ /* 0x000ea4000021f000 */
[----:B------:R-:W-:-:S02]  /*04a0*/  @!P1 IADD3 R9, PT, PT, R9, -R8, RZ ;  /* 0x8000000809099210 */ /* 0x000fc40007ffe0ff */
[----:B------:R-:W-:Y:S02]  /*04b0*/  @!P1 IADD3 R19, PT, PT, R19, 0x1, RZ ;  /* 0x0000000113139810 */ /* 0x000fe40007ffe0ff */
[----:B------:R-:W-:Y:S02]  /*04c0*/  ISETP.GE.U32.AND P0, PT, R9, R8, PT ;  /* 0x000000080900720c */ /* 0x000fe40003f06070 */
[----:B------:R3:W4:Y:S01]  /*04d0*/  F2I.FTZ.U32.TRUNC.NTZ R9, R20 ;  /* 0x0000001400097305 */ /* 0x000722000021f000 */
[----:B-1----:R-:W-:Y:S02]  /*04e0*/  IADD3 R8, PT, PT, R11, 0xffffffe, RZ ;  /* 0x0ffffffe0b087810 */ /* 0x002fe40007ffe0ff */
[----:B------:R-:W-:Y:S01]  /*04f0*/  ISETP.NE.AND P1, PT, R0, RZ, PT ;  /* 0x000000ff0000720c */ /* 0x000fe20003f25270 */
[----:B--2---:R-:W-:-:S04]  /*0500*/  IMAD.MOV R6, RZ, RZ, -R7 ;  /* 0x000000ffff067224 */ /* 0x004fc800078e0a07 */
[----:B------:R-:W1:Y:S01]  /*0510*/  F2I.FTZ.U32.TRUNC.NTZ R11, R8 ;  /* 0x00000008000b7305 */ /* 0x000e62000021f000 */
[----:B---3--:R-:W-:Y:S01]  /*0520*/  IABS R20, R2 ;  /* 0x0000000200147213 */ /* 0x008fe20000000000 */
[----:B------:R-:W-:Y:S02]  /*0530*/  IMAD R21, R6, R17, RZ ;  /* 0x0000001106157224 */ /* 0x000fe400078e02ff */
[----:B------:R-:W-:Y:S01]  /*0540*/  IMAD.MOV.U32 R6, RZ, RZ, RZ ;  /* 0x000000ffff067224 */ /* 0x000fe200078e00ff */
[----:B------:R-:W-:Y:S01]  /*0550*/  IADD3 R20, PT, PT, RZ, -R20, RZ ;  /* 0x80000014ff147210 */ /* 0x000fe20007ffe0ff */
[----:B------:R-:W-:Y:S01]  /*0560*/  @P0 VIADD R19, R19, 0x1 ;  /* 0x0000000113130836 */ /* 0x000fe20000000000 */
[----:B----4-:R-:W-:Y:S01]  /*0570*/  IADD3 R23, PT, PT, RZ, -R9, RZ ;  /* 0x80000009ff177210 */ /* 0x010fe20007ffe0ff */
[----:B------:R-:W-:-:S03]  /*0580*/  IMAD.HI.U32 R7, R7, R21, R6 ;  /* 0x0000001507077227 */ /* 0x000fc600078e0006 */
[----:B------:R-:W-:Y:S01]  /*0590*/  @!P2 IADD3 R19, PT, PT, -R19, RZ, RZ ;  /* 0x000000ff1313a210 */ /* 0x000fe20007ffe1ff */
[----:B------:R-:W-:Y:S01]  /*05a0*/  IMAD.MOV.U32 R6, RZ, RZ, R10 ;  /* 0x000000ffff067224 */ /* 0x000fe200078e000a */
[----:B------:R-:W-:Y:S01]  /*05b0*/  @!P1 LOP3.LUT R19, RZ, R0, RZ, 0x33, !PT ;  /* 0x00000000ff139212 */ /* 0x000fe200078e33ff */
[----:B------:R-:W-:Y:S01]  /*05c0*/  IMAD R21, R23, R16, RZ ;  /* 0x0000001017157224 */ /* 0x000fe200078e02ff */
[----:B-1----:R-:W-:Y:S01]  /*05d0*/  IADD3 R10, PT, PT, RZ, -R11, RZ ;  /* 0x8000000bff0a7210 */ /* 0x002fe20007ffe0ff */
[----:B------:R-:W-:Y:S01]  /*05e0*/  IMAD.MOV.U32 R8, RZ, RZ, RZ ;  /* 0x000000ffff087224 */ /* 0x000fe200078e00ff */
[----:B------:R-:W-:Y:S01]  /*05f0*/  ISETP.GE.AND P2, PT, R15, RZ, PT ;  /* 0x000000ff0f00720c */ /* 0x000fe20003f46270 */
[----:B------:R-:W-:Y:S01]  /*0600*/  IMAD R15, R3, R4, RZ ;  /* 0x00000004030f7224 */ /* 0x000fe200078e02ff */
[----:B------:R-:W-:Y:S01]  /*0610*/  MOV R23, R10 ;  /* 0x0000000a00177202 */ /* 0x000fe20000000f00 */
[----:B------:R-:W-:Y:S01]  /*0620*/  IMAD.HI.U32 R8, R9, R21, R8 ;  /* 0x0000001509087227 */ /* 0x000fe200078e0008 */
[----:B------:R-:W-:-:S03]  /*0630*/  IABS R10, R19 ;  /* 0x00000013000a7213 */ /* 0x000fc60000000000 */
[----:B------:R-:W-:-:S04]  /*0640*/  IMAD.HI.U32 R9, R7, R6, RZ ;  /* 0x0000000607097227 */ /* 0x000fc800078e00ff */
[----:B------:R-:W-:Y:S01]  /*0650*/  IMAD.MOV.U32 R7, RZ, RZ, R10 ;  /* 0x000000ffff077224 */ /* 0x000fe200078e000a */
[----:B------:R-:W-:Y:S01]  /*0660*/  MOV R10, RZ ;  /* 0x000000ff000a7202 */ /* 0x000fe20000000f00 */
[----:B------:R-:W-:Y:S02]  /*0670*/  IMAD R21, R23, R18, RZ ;  /* 0x0000001217157224 */ /* 0x000fe400078e02ff */
[----:B------:R-:W-:Y:S02]  /*0680*/  IMAD.MOV R9, RZ, RZ, -R9 ;  /* 0x000000ffff097224 */ /* 0x000fe400078e0a09 */
[----:B------:R-:W-:-:S04]  /*0690*/  IMAD.HI.U32 R11, R11, R21, R10 ;  /* 0x000000150b0b7227 */ /* 0x000fc800078e000a */
[----:B------:R-:W-:-:S04]  /*06a0*/  IMAD.HI.U32 R8, R8, R7, RZ ;  /* 0x0000000708087227 */ /* 0x000fc800078e00ff */
[----:B------:R-:W-:Y:S01]  /*06b0*/  IMAD R6, R17, R9, R6 ;  /* 0x0000000911067224 */ /* 0x000fe200078e0206 */
[----:B------:R-:W-:Y:S01]  /*06c0*/  IADD3 R8, PT, PT, -R8, RZ, RZ ;  /* 0x000000ff08087210 */ /* 0x000fe20007ffe1ff */
[----:B------:R-:W-:Y:S02]  /*06d0*/  IMAD.MOV.U32 R9, RZ, RZ, R20 ;  /* 0x000000ffff097224 */ /* 0x000fe400078e0014 */
[----:B------:R-:W-:Y:S01]  /*06e0*/  IMAD.HI.U32 R11, R11, R14, RZ ;  /* 0x0000000e0b0b7227 */ /* 0x000fe200078e00ff */
[----:B------:R-:W-:-:S03]  /*06f0*/  ISETP.GT.U32.AND P1, PT, R17, R6, PT ;  /* 0x000000061100720c */ /* 0x000fc60003f24070 */
[----:B------:R-:W-:Y:S02]  /*0700*/  IMAD R9, R11, R9, R14 ;  /* 0x000000090b097224 */ /* 0x000fe400078e020e */
[----:B------:R-:W-:-:S03]  /*0710*/  IMAD R21, R16, R8, R7 ;  /* 0x0000000810157224 */ /* 0x000fc600078e0207 */
[----:B------:R-:W-:Y:S02]  /*0720*/  ISETP.GT.U32.AND P4, PT, R18, R9, PT ;  /* 0x000000091200720c */ /* 0x000fe40003f84070 */
[----:B------:R-:W-:-:S03]  /*0730*/  ISETP.GT.U32.AND P0, PT, R16, R21, PT ;  /* 0x000000151000720c */ /* 0x000fc60003f04070 */
[----:B------:R-:W-:-:S05]  /*0740*/  @!P1 IMAD.IADD R6, R6, 0x1, -R17 ;  /* 0x0000000106069824 */ /* 0x000fca00078e0a11 */
[----:B------:R-:W-:-:S03]  /*0750*/  ISETP.GT.U32.AND P5, PT, R17, R6, PT ;  /* 0x000000061100720c */ /* 0x000fc60003fa4070 */
[-C--:B------:R-:W-:Y:S02]  /*0760*/  @!P4 IADD3 R9, PT, PT, R9, -R18.reuse, RZ ;  /* 0x800000120909c210 */ /* 0x080fe40007ffe0ff */
[----:B------:R-:W-:Y:S01]  /*0770*/  @!P0 IMAD.IADD R21, R21, 0x1, -R16 ;  /* 0x0000000115158824 */ /* 0x000fe200078e0a10 */
[----:B------:R-:W-:Y:S02]  /*0780*/  @!P4 IADD3 R11, PT, PT, R11, 0x1, RZ ;  /* 0x000000010b0bc810 */ /* 0x000fe40007ffe0ff */
[----:B------:R-:W-:Y:S02]  /*0790*/  ISETP.GE.U32.AND P0, PT, R9, R18, PT ;  /* 0x000000120900720c */ /* 0x000fe40003f06070 */
[----:B------:R-:W-:Y:S01]  /*07a0*/  ISETP.GT.U32.AND P1, PT, R16, R21, PT ;  /* 0x000000151000720c */ /* 0x000fe20003f24070 */
[----:B------:R-:W1:Y:S01]  /*07b0*/  LDC.64 R8, c[0x0][0x380] ;  /* 0x0000e000ff087b82 */ /* 0x000e620000000a00 */
[----:B------:R-:W-:Y:S01]  /*07c0*/  ISETP.GE.AND P4, PT, R19, RZ, PT ;  /* 0x000000ff1300720c */ /* 0x000fe20003f86270 */
[----:B------:R-:W-:Y:S01]  /*07d0*/  @!P5 IMAD.IADD R6, R6, 0x1, -R17 ;  /* 0x000000010606d824 */ /* 0x000fe200078e0a11 */
[----:B------:R-:W-:-:S03]  /*07e0*/  ISETP.NE.AND P5, PT, R2, RZ, PT ;  /* 0x000000ff0200720c */ /* 0x000fc60003fa5270 */
[----:B------:R-:W-:Y:S02]  /*07f0*/  IMAD.MOV.U32 R12, RZ, RZ, R6 ;  /* 0x000000ffff0c7224 */ /* 0x000fe400078e0006 */
[----:B------:R-:W2:Y:S02]  /*0800*/  LDC.64 R6, c[0x0][0x3a0] ;  /* 0x0000e800ff067b82 */ /* 0x000ea40000000a00 */
[----:B------:R-:W-:Y:S01]  /*0810*/  @P0 IADD3 R11, PT, PT, R11, 0x1, RZ ;  /* 0x000000010b0b0810 */ /* 0x000fe20007ffe0ff */
[----:B------:R-:W-:Y:S01]  /*0820*/  @!P2 IMAD.MOV R12, RZ, RZ, -R12 ;  /* 0x000000ffff0ca224 */ /* 0x000fe200078e0a0c */
[----:B------:R-:W-:Y:S01]  /*0830*/  ISETP.NE.AND P0, PT, R3, RZ, PT ;  /* 0x000000ff0300720c */ /* 0x000fe20003f05270 */
[----:B------:R-:W-:Y:S01]  /*0840*/  @!P1 IMAD.IADD R21, R21, 0x1, -R16 ;  /* 0x0000000115159824 */ /* 0x000fe200078e0a10 */
[----:B------:R-:W-:Y:S02]  /*0850*/  ISETP.NE.AND P1, PT, R4, RZ, PT ;  /* 0x000000ff0400720c */ /* 0x000fe40003f25270 */
[----:B------:R-:W-:-:S02]  /*0860*/  MOV R14, R11 ;  /* 0x0000000b000e7202 */ /* 0x000fc40000000f00 */
[----:B------:R-:W3:Y:S01]  /*0870*/  LDC.64 R10, c[0x0][0x3a8] ;  /* 0x0000ea00ff0a7b82 */ /* 0x000ee20000000a00 */
[----:B------:R-:W-:Y:S02]  /*0880*/  @!P4 IADD3 R21, PT, PT, -R21, RZ, RZ ;  /* 0x000000ff1515c210 */ /* 0x000fe40007ffe1ff */
[----:B------:R-:W-:Y:S02]  /*0890*/  @!P3 IADD3 R14, PT, PT, -R14, RZ, RZ ;  /* 0x000000ff0e0eb210 */ /* 0x000fe40007ffe1ff */
[----:B------:R-:W-:Y:S02]  /*08a0*/  @!P5 LOP3.LUT R14, RZ, R2, RZ, 0x33, !PT ;  /* 0x00000002ff0ed212 */ /* 0x000fe400078e33ff */
[----:B------:R-:W-:Y:S02]  /*08b0*/  @!P0 LOP3.LUT R21, RZ, R3, RZ, 0x33, !PT ;  /* 0x00000003ff158212 */ /* 0x000fe400078e33ff */
[----:B------:R-:W-:Y:S02]  /*08c0*/  @!P1 LOP3.LUT R12, RZ, R4, RZ, 0x33, !PT ;  /* 0x00000004ff0c9212 */ /* 0x000fe400078e33ff */
[----:B------:R-:W-:Y:S01]  /*08d0*/  LEA.HI R4, R5, R5, RZ, 0x1 ;  /* 0x0000000505047211 */ /* 0x000fe200078f08ff */
[--C-:B------:R-:W-:Y:S01]  /*08e0*/  IMAD R0, R0, R21, R13.reuse ;  /* 0x0000001500007224 */ /* 0x100fe200078e020d */
[----:B------:R-:W-:Y:S01]  /*08f0*/  SHF.R.S32.HI R2, RZ, 0x1, R13 ;  /* 0x00000001ff027819 */ /* 0x000fe2000001140d */
[----:B------:R-:W-:Y:S01]  /*0900*/  IMAD R12, R14, R15, R12 ;  /* 0x0000000f0e0c7224 */ /* 0x000fe200078e020c */
[----:B------:R-:W-:-:S03]  /*0910*/  SHF.R.S32.HI R3, RZ, 0x1, R4 ;  /* 0x00000001ff037819 */ /* 0x000fc60000011404 */
[----:B------:R-:W-:Y:S02]  /*0920*/  IMAD R5, R12, R5, R0 ;  /* 0x000000050c057224 */ /* 0x000fe400078e0200 */
[----:B------:R-:W-:Y:S02]  /*0930*/  IMAD R3, R21, R3, R2 ;  /* 0x0000000315037224 */ /* 0x000fe400078e0202 */
[----:B-1----:R-:W-:-:S04]  /*0940*/  IMAD.WIDE R8, R5, 0x4, R8 ;  /* 0x0000000405087825 */ /* 0x002fc800078e0208 */
[C---:B---3--:R-:W-:Y:S01]  /*0950*/  IMAD.WIDE R10, R3.reuse, 0x4, R10 ;  /* 0x00000004030a7825 */ /* 0x048fe200078e020a */
[----:B0-----:R-:W3:Y:S03]  /*0960*/  LDG.E R4, desc[UR4][R8.64+0x4] ;  /* 0x0000040408047981 */ /* 0x001ee6000c1e1900 */
[----:B--2---:R-:W-:Y:S01]  /*0970*/  IMAD.WIDE R6, R3, 0x4, R6 ;  /* 0x0000000403067825 */ /* 0x004fe200078e0206 */
[----:B------:R-:W2:Y:S01]  /*0980*/  LDG.E R0, desc[UR4][R8.64] ;  /* 0x0000000408007981 */ /* 0x000ea2000c1e1900 */
[----:B------:R-:W0:Y:S03]  /*0990*/  LDC.64 R2, c[0x0][0x388] ;  /* 0x0000e200ff027b82 */ /* 0x000e260000000a00 */
[----:B------:R-:W3:Y:S04]  /*09a0*/  LDG.E R11, desc[UR4][R10.64] ;  /* 0x000000040a0b7981 */ /* 0x000ee8000c1e1900 */
[----:B------:R-:W4:Y:S01]  /*09b0*/  LDG.E R6, desc[UR4][R6.64] ;  /* 0x0000000406067981 */ /* 0x000f22000c1e1900 */
[----:B0-----:R-:W-:-:S04]  /*09c0*/  IMAD.WIDE R2, R5, 0x4, R2 ;  /* 0x0000000405027825 */ /* 0x001fc800078e0202 */
[C---:B---3--:R-:W-:Y:S01]  /*09d0*/  FMUL R13, R11.reuse, R4 ;  /* 0x000000040b0d7220 */ /* 0x048fe20000400000 */
[----:B--2---:R-:W-:-:S03]  /*09e0*/  FMUL R15, R11, R0 ;  /* 0x000000000b0f7220 */ /* 0x004fc60000400000 */
[C---:B----4-:R-:W-:Y:S01]  /*09f0*/  FFMA R13, R6.reuse, R0, R13 ;  /* 0x00000000060d7223 */ /* 0x050fe2000000000d */
[----:B------:R-:W-:-:S04]  /*0a00*/  FFMA R15, R6, R4, -R15 ;  /* 0x00000004060f7223 */ /* 0x000fc8000000080f */
[----:B------:R-:W-:Y:S04]  /*0a10*/  STG.E desc[UR4][R2.64], R13 ;  /* 0x0000000d02007986 */ /* 0x000fe8000c101904 */
[----:B------:R-:W-:Y:S01]  /*0a20*/  STG.E desc[UR4][R2.64+0x4], R15 ;  /* 0x0000040f02007986 */ /* 0x000fe2000c101904 */
[----:B------:R-:W-:Y:S05]  /*0a30*/  EXIT ;  /* 0x000000000000794d */ /* 0x000fea0003800000 */
.L_x_0:
[----:B------:R-:W-:-:S00]  /*0a40*/  BRA `(.L_x_0) ;  /* 0xfffffffc00fc7947 */ /* 0x000fc0000383ffff */
[----:B------:R-:W-:-:S00]  /*0a50*/  NOP ;  /* 0x0000000000007918 */ /* 0x000fc00000000000 */
        /* <DEDUP_REMOVED lines=10> */
.L_x_1:


//--------------------- .nv.shared.reserved.0     --------------------------
	.section	.nv.shared.reserved.0,"aw",@nobits
	.weak		__nv_reservedSMEM_offset_0_alias
	.size		__nv_reservedSMEM_offset_0_alias, 0, 64
	.other		__nv_reservedSMEM_offset_0_alias,@"STO_CUDA_RESERVED_SHARED STV_DEFAULT"
__nv_reservedSMEM_offset_0_alias:
	.zero		0
	.zero		64


//--------------------- .nv.constant0._Z20rope_backward_kernelPfS_iiiiS_S_ --------------------------
	.section	.nv.constant0._Z20rope_backward_kernelPfS_iiiiS_S_,"a",@progbits
	.sectionflags	@""
	.align	4
.nv.constant0._Z20rope_backward_kernelPfS_iiiiS_S_:
	.zero		944


//--------------------- SYMBOLS --------------------------

	.type		.nv.reservedSmem.offset0,@object
	.size		.nv.reservedSmem.offset0,0x4
